	.headerflags	@"EF_CUDA_TEXMODE_UNIFIED EF_CUDA_64BIT_ADDRESS EF_CUDA_ACCELERATORS EF_CUDA_SM90 EF_CUDA_VIRTUAL_SM(EF_CUDA_SM90)"
	.elftype	@"ET_EXEC"


//--------------------- .nv.info                  --------------------------
	.section	.nv.info,"",@"SHT_CUDA_INFO"
	.align	4


	//----- nvinfo : EIATTR_REGCOUNT
	.align		4
        /*0000*/ 	.byte	0x04, 0x2f
        /*0002*/ 	.short	(.L_2 - .L_1)
	.align		4
.L_1:
        /*0004*/ 	.word	index@(triton_poi_fused_add_mean_mul_pow_rsqrt_0)
        /*0008*/ 	.word	0x00000018


	//----- nvinfo : EIATTR_MIN_STACK_SIZE
	.align		4
.L_2:
        /*000c*/ 	.byte	0x04, 0x12
        /*000e*/ 	.short	(.L_4 - .L_3)
	.align		4
.L_3:
        /*0010*/ 	.word	index@(triton_poi_fused_add_mean_mul_pow_rsqrt_0)
        /*0014*/ 	.word	0x00000000


	//----- nvinfo : EIATTR_FRAME_SIZE
	.align		4
.L_4:
        /*0018*/ 	.byte	0x04, 0x11
        /*001a*/ 	.short	(.L_6 - .L_5)
	.align		4
.L_5:
        /*001c*/ 	.word	index@(triton_poi_fused_add_mean_mul_pow_rsqrt_0)
        /*0020*/ 	.word	0x00000000


	//----- nvinfo : EIATTR_MIN_STACK_SIZE
	.align		4
.L_6:
        /*0024*/ 	.byte	0x04, 0x12
        /*0026*/ 	.short	(.L_8 - .L_7)
	.align		4
.L_7:
        /*0028*/ 	.word	index@(triton_poi_fused_add_mean_mul_pow_rsqrt_0)
        /*002c*/ 	.word	0x00000000
.L_8:


//--------------------- .nv.info.triton_poi_fused_add_mean_mul_pow_rsqrt_0 --------------------------
	.section	.nv.info.triton_poi_fused_add_mean_mul_pow_rsqrt_0,"",@"SHT_CUDA_INFO"
	.sectionflags	@""
	.align	4


	//----- nvinfo : EIATTR_CUDA_API_VERSION
	.align		4
        /*0000*/ 	.byte	0x04, 0x37
        /*0002*/ 	.short	(.L_10 - .L_9)
.L_9:
        /*0004*/ 	.word	0x0000007c


	//----- nvinfo : EIATTR_KPARAM_INFO
	.align		4
.L_10:
        /*0008*/ 	.byte	0x04, 0x17
        /*000a*/ 	.short	(.L_12 - .L_11)
.L_11:
        /*000c*/ 	.word	0x00000000
        /*0010*/ 	.short	0x0003
        /*0012*/ 	.short	0x0018
        /*0014*/ 	.byte	0x00, 0xf0, 0x11, 0x00


	//----- nvinfo : EIATTR_KPARAM_INFO
	.align		4
.L_12:
        /*0018*/ 	.byte	0x04, 0x17
        /*001a*/ 	.short	(.L_14 - .L_13)
.L_13:
        /*001c*/ 	.word	0x00000000
        /*0020*/ 	.short	0x0002
        /*0022*/ 	.short	0x0010
        /*0024*/ 	.byte	0x00, 0xf4, 0x21, 0x00


	//----- nvinfo : EIATTR_KPARAM_INFO
	.align		4
.L_14:
        /*0028*/ 	.byte	0x04, 0x17
        /*002a*/ 	.short	(.L_16 - .L_15)
.L_15:
        /*002c*/ 	.word	0x00000000
        /*0030*/ 	.short	0x0001
        /*0032*/ 	.short	0x0008
        /*0034*/ 	.byte	0x00, 0xf4, 0x21, 0x00


	//----- nvinfo : EIATTR_KPARAM_INFO
	.align		4
.L_16:
        /*0038*/ 	.byte	0x04, 0x17
        /*003a*/ 	.short	(.L_18 - .L_17)
.L_17:
        /*003c*/ 	.word	0x00000000
        /*0040*/ 	.short	0x0000
        /*0042*/ 	.short	0x0000
        /*0044*/ 	.byte	0x00, 0xf4, 0x21, 0x00


	//----- nvinfo : EIATTR_SPARSE_MMA_MASK
	.align		4
.L_18:
        /*0048*/ 	.byte	0x03, 0x50
        /*004a*/ 	.short	0x0000


	//----- nvinfo : EIATTR_MAXREG_COUNT
	.align		4
        /*004c*/ 	.byte	0x03, 0x1b
        /*004e*/ 	.short	0x00ff


	//----- nvinfo : EIATTR_EXIT_INSTR_OFFSETS
	.align		4
        /*0050*/ 	.byte	0x04, 0x1c
        /*0052*/ 	.short	(.L_20 - .L_19)


	//   ....[0]....
.L_19:
        /*0054*/ 	.word	0x00000350


	//   ....[1]....
        /*0058*/ 	.word	0x00000370


	//----- nvinfo : EIATTR_REQNTID
	.align		4
.L_20:
        /*005c*/ 	.byte	0x04, 0x10
        /*005e*/ 	.short	(.L_22 - .L_21)
.L_21:
        /*0060*/ 	.word	0x00000020
        /*0064*/ 	.word	0x00000001
        /*0068*/ 	.word	0x00000001


	//----- nvinfo : EIATTR_CBANK_PARAM_SIZE
	.align		4
.L_22:
        /*006c*/ 	.byte	0x03, 0x19
        /*006e*/ 	.short	0x001c


	//----- nvinfo : EIATTR_PARAM_CBANK
	.align		4
        /*0070*/ 	.byte	0x04, 0x0a
        /*0072*/ 	.short	(.L_24 - .L_23)
	.align		4
.L_23:
        /*0074*/ 	.word	index@(.nv.constant0.triton_poi_fused_add_mean_mul_pow_rsqrt_0)
        /*0078*/ 	.short	0x0210
        /*007a*/ 	.short	0x001c


	//----- nvinfo : EIATTR_SW_WAR
	.align		4
.L_24:
        /*007c*/ 	.byte	0x04, 0x36
        /*007e*/ 	.short	(.L_26 - .L_25)
.L_25:
        /*0080*/ 	.word	0x00000008
.L_26:


//--------------------- .nv.callgraph             --------------------------
	.section	.nv.callgraph,"",@"SHT_CUDA_CALLGRAPH"
	.align	4
	.sectionentsize	8
	.align		4
        /*0000*/ 	.word	0x00000000
	.align		4
        /*0004*/ 	.word	0xffffffff
	.align		4
        /*0008*/ 	.word	0x00000000
	.align		4
        /*000c*/ 	.word	0xfffffffe
	.align		4
        /*0010*/ 	.word	0x00000000
	.align		4
        /*0014*/ 	.word	0xfffffffd
	.align		4
        /*0018*/ 	.word	0x00000000
	.align		4
        /*001c*/ 	.word	0xfffffffc


//--------------------- .nv.constant4             --------------------------
	.section	.nv.constant4,"a",@progbits
	.align	8
	.align		8
.nv.constant4:
        /*0000*/ 	.dword	_$_str


//--------------------- .text.triton_poi_fused_add_mean_mul_pow_rsqrt_0 --------------------------
	.section	.text.triton_poi_fused_add_mean_mul_pow_rsqrt_0,"ax",@progbits
	.align	128
        .global         triton_poi_fused_add_mean_mul_pow_rsqrt_0
        .type           triton_poi_fused_add_mean_mul_pow_rsqrt_0,@function
        .size           triton_poi_fused_add_mean_mul_pow_rsqrt_0,(.L_x_1 - triton_poi_fused_add_mean_mul_pow_rsqrt_0)
        .other          triton_poi_fused_add_mean_mul_pow_rsqrt_0,@"STO_CUDA_ENTRY STV_DEFAULT"
triton_poi_fused_add_mean_mul_pow_rsqrt_0:
.text.triton_poi_fused_add_mean_mul_pow_rsqrt_0:
[----:B------:R-:W0:Y:S02]  /*0000*/  LDC R1, c[0x0][0x28] ;  /* 0x00000a00ff017b82 */ /* 0x000e240000000800 */
[----:B------:R-:W1:Y:S01]  /*0010*/  S2R R0, SR_TID.X ;  /* 0x0000000000007919 */ /* 0x000e620000002100 */
[----:B------:R-:W2:Y:S01]  /*0020*/  LDC.64 R4, c[0x0][0x210] ;  /* 0x00008400ff047b82 */ /* 0x000ea20000000a00 */
[----:B------:R-:W-:Y:S01]  /*0030*/  CS2R R14, SRZ ;  /* 0x00000000000e7805 */ /* 0x000fe2000001ff00 */
[----:B------:R-:W-:Y:S01]  /*0040*/  HFMA2.MMA R10, -RZ, RZ, 0, 0 ;  /* 0x00000000ff0a7435 */ /* 0x000fe200000001ff */
[----:B------:R-:W3:Y:S01]  /*0050*/  S2R R11, SR_CTAID.X ;  /* 0x00000000000b7919 */ /* 0x000ee20000002500 */
[----:B------:R-:W-:Y:S01]  /*0060*/  ULDC.64 UR4, c[0x0][0x208] ;  /* 0x0000820000047ab9 */ /* 0x000fe20000000a00 */
[----:B------:R-:W-:Y:S02]  /*0070*/  MOV R12, RZ ;  /* 0x000000ff000c7202 */ /* 0x000fe40000000f00 */
[----:B------:R-:W-:Y:S02]  /*0080*/  CS2R R16, SRZ ;  /* 0x0000000000107805 */ /* 0x000fe4000001ff00 */
[----:B------:R-:W-:Y:S01]  /*0090*/  CS2R R18, SRZ ;  /* 0x0000000000127805 */ /* 0x000fe2000001ff00 */
[----:B------:R-:W4:Y:S01]  /*00a0*/  LDC.64 R8, c[0x0][0x218] ;  /* 0x00008600ff087b82 */ /* 0x000f220000000a00 */
[----:B-1----:R-:W-:-:S04]  /*00b0*/  SHF.L.U32 R0, R0, 0x1, RZ ;  /* 0x0000000100007819 */ /* 0x002fc800000006ff */
[----:B------:R-:W-:-:S04]  /*00c0*/  LOP3.LUT R0, R0, 0x3e, RZ, 0xc0, !PT ;  /* 0x0000003e00007812 */ /* 0x000fc800078ec0ff */
[----:B---3--:R-:W-:-:S04]  /*00d0*/  LEA R11, R11, R0, 0x6 ;  /* 0x000000000b0b7211 */ /* 0x008fc800078e30ff */
[----:B------:R-:W-:Y:S02]  /*00e0*/  SHF.R.S32.HI R0, RZ, 0x1f, R11 ;  /* 0x0000001fff007819 */ /* 0x000fe4000001140b */
[----:B------:R-:W-:Y:S02]  /*00f0*/  ISETP.GE.AND P0, PT, R11, 0x40, PT ;  /* 0x000000400b00780c */ /* 0x000fe40003f06270 */
[----:B------:R-:W-:-:S04]  /*0100*/  LEA.HI R0, R0, R11, RZ, 0x2 ;  /* 0x0000000b00007211 */ /* 0x000fc800078f10ff */
[----:B------:R-:W-:-:S05]  /*0110*/  LOP3.LUT R0, R0, 0xfffffffc, RZ, 0xc0, !PT ;  /* 0xfffffffc00007812 */ /* 0x000fca00078ec0ff */
[----:B--2---:R-:W-:-:S05]  /*0120*/  IMAD.WIDE R6, R0, 0x4, R4 ;  /* 0x0000000400067825 */ /* 0x004fca00078e0204 */
[----:B------:R-:W2:Y:S04]  /*0130*/  @!P0 LDG.E.EL R14, desc[UR4][R6.64+0x4] ;  /* 0x00000404060e8981 */ /* 0x000ea8000c2e1900 */
[----:B------:R-:W3:Y:S04]  /*0140*/  @!P0 LDG.E.EL R15, desc[UR4][R6.64+0x4] ;  /* 0x00000404060f8981 */ /* 0x000ee8000c2e1900 */
[----:B------:R-:W5:Y:S04]  /*0150*/  @!P0 LDG.E.EL R10, desc[UR4][R6.64] ;  /* 0x00000004060a8981 */ /* 0x000f68000c2e1900 */
[----:B------:R-:W5:Y:S04]  /*0160*/  @!P0 LDG.E.EL R12, desc[UR4][R6.64] ;  /* 0x00000004060c8981 */ /* 0x000f68000c2e1900 */
[----:B------:R-:W5:Y:S04]  /*0170*/  @!P0 LDG.E.EL R16, desc[UR4][R6.64+0x8] ;  /* 0x0000080406108981 */ /* 0x000f68000c2e1900 */
[----:B------:R-:W5:Y:S04]  /*0180*/  @!P0 LDG.E.EL R17, desc[UR4][R6.64+0x8] ;  /* 0x0000080406118981 */ /* 0x000f68000c2e1900 */
[----:B------:R-:W5:Y:S04]  /*0190*/  @!P0 LDG.E.EL R18, desc[UR4][R6.64+0xc] ;  /* 0x00000c0406128981 */ /* 0x000f68000c2e1900 */
[----:B------:R-:W5:Y:S01]  /*01a0*/  @!P0 LDG.E.EL R19, desc[UR4][R6.64+0xc] ;  /* 0x00000c0406138981 */ /* 0x000f62000c2e1900 */
[----:B------:R-:W-:-:S02]  /*01b0*/  IADD3 R13, R11, -R0, RZ ;  /* 0x800000000b0d7210 */ /* 0x000fc40007ffe0ff */
[----:B------:R-:W-:Y:S01]  /*01c0*/  CS2R R2, SRZ ;  /* 0x0000000000027805 */ /* 0x000fe2000001ff00 */
[----:B------:R-:W-:Y:S01]  /*01d0*/  IMAD.WIDE R4, R11, 0x4, R4 ;  /* 0x000000040b047825 */ /* 0x000fe200078e0204 */
[----:B------:R-:W-:-:S03]  /*01e0*/  CS2R R20, SRZ ;  /* 0x0000000000147805 */ /* 0x000fc6000001ff00 */
[----:B----4-:R-:W-:Y:S01]  /*01f0*/  IMAD.WIDE R8, R13, 0x4, R8 ;  /* 0x000000040d087825 */ /* 0x010fe200078e0208 */
[----:B------:R1:W4:Y:S04]  /*0200*/  @!P0 LDG.E.64 R2, desc[UR4][R4.64] ;  /* 0x0000000404028981 */ /* 0x000328000c1e1b00 */
[----:B------:R-:W4:Y:S01]  /*0210*/  @!P0 LDG.E.EL.64 R20, desc[UR4][R8.64] ;  /* 0x0000000408148981 */ /* 0x000f22000c2e1b00 */
[----:B------:R-:W-:Y:S01]  /*0220*/  HFMA2.MMA R0, -RZ, RZ, 1.625, 0 ;  /* 0x3e800000ff007435 */ /* 0x000fe200000001ff */
[----:B-1----:R-:W1:Y:S01]  /*0230*/  LDC.64 R4, c[0x0][0x220] ;  /* 0x00008800ff047b82 */ /* 0x002e620000000a00 */
[----:B--2---:R-:W-:Y:S01]  /*0240*/  FMUL R13, R14, R14 ;  /* 0x0000000e0e0d7220 */ /* 0x004fe20000400000 */
[----:B---3--:R-:W-:-:S03]  /*0250*/  FMUL R15, R15, R15 ;  /* 0x0000000f0f0f7220 */ /* 0x008fc60000400000 */
[----:B-----5:R-:W-:Y:S01]  /*0260*/  FFMA R13, R10, R10, R13 ;  /* 0x0000000a0a0d7223 */ /* 0x020fe2000000000d */
[----:B------:R-:W-:-:S03]  /*0270*/  FFMA R12, R12, R12, R15 ;  /* 0x0000000c0c0c7223 */ /* 0x000fc6000000000f */
[----:B------:R-:W-:Y:S01]  /*0280*/  FFMA R13, R16, R16, R13 ;  /* 0x00000010100d7223 */ /* 0x000fe2000000000d */
[----:B------:R-:W-:-:S03]  /*0290*/  FFMA R12, R17, R17, R12 ;  /* 0x00000011110c7223 */ /* 0x000fc6000000000c */
[----:B------:R-:W-:Y:S01]  /*02a0*/  FFMA R13, R18, R18, R13 ;  /* 0x00000012120d7223 */ /* 0x000fe2000000000d */
[----:B------:R-:W-:-:S03]  /*02b0*/  FFMA R12, R19, R19, R12 ;  /* 0x00000013130c7223 */ /* 0x000fc6000000000c */
[-C--:B------:R-:W-:Y:S01]  /*02c0*/  FFMA R13, R13, R0.reuse, 4 ;  /* 0x408000000d0d7423 */ /* 0x080fe20000000000 */
[----:B------:R-:W-:-:S05]  /*02d0*/  FFMA R12, R12, R0, 4 ;  /* 0x408000000c0c7423 */ /* 0x000fca0000000000 */
[----:B------:R-:W4:Y:S08]  /*02e0*/  MUFU.RSQ R13, R13 ;  /* 0x0000000d000d7308 */ /* 0x000f300000001400 */
[----:B------:R-:W2:Y:S01]  /*02f0*/  MUFU.RSQ R12, R12 ;  /* 0x0000000c000c7308 */ /* 0x000ea20000001400 */
[----:B----4-:R-:W-:-:S04]  /*0300*/  FMUL R7, R13, R2 ;  /* 0x000000020d077220 */ /* 0x010fc80000400000 */
[----:B------:R-:W-:Y:S01]  /*0310*/  FMUL R20, R7, R20 ;  /* 0x0000001407147220 */ /* 0x000fe20000400000 */
[----:B--2---:R-:W-:Y:S01]  /*0320*/  FMUL R0, R12, R3 ;  /* 0x000000030c007220 */ /* 0x004fe20000400000 */
[----:B-1----:R-:W-:-:S04]  /*0330*/  IMAD.WIDE R2, R11, 0x4, R4 ;  /* 0x000000040b027825 */ /* 0x002fc800078e0204 */
[----:B------:R-:W-:Y:S01]  /*0340*/  FMUL R21, R0, R21 ;  /* 0x0000001500157220 */ /* 0x000fe20000400000 */
[----:B------:R-:W-:Y:S06]  /*0350*/  @P0 EXIT ;  /* 0x000000000000094d */ /* 0x000fec0003800000 */
[----:B------:R-:W-:Y:S01]  /*0360*/  STG.E.64 desc[UR4][R2.64], R20 ;  /* 0x0000001402007986 */ /* 0x000fe2000c101b04 */
[----:B------:R-:W-:Y:S05]  /*0370*/  EXIT ;  /* 0x000000000000794d */ /* 0x000fea0003800000 */
.L_x_0:
[----:B------:R-:W-:-:S00]  /*0380*/  BRA `(.L_x_0) ;  /* 0xfffffffc00fc7947 */ /* 0x000fc0000383ffff */
[----:B------:R-:W-:-:S00]  /*0390*/  NOP ;  /* 0x0000000000007918 */ /* 0x000fc00000000000 */
        /* <DEDUP_REMOVED lines=14> */
.L_x_1:


//--------------------- .nv.global.init           --------------------------
	.section	.nv.global.init,"aw",@progbits
.nv.global.init:
	.type		_$_str,@object
	.size		_$_str,(.L_0 - _$_str)
_$_str:
        /*0000*/ 	.byte	0x5f, 0x5f, 0x43, 0x55, 0x44, 0x41, 0x5f, 0x46, 0x54, 0x5a, 0x00
.L_0:


//--------------------- .nv.constant0.triton_poi_fused_add_mean_mul_pow_rsqrt_0 --------------------------
	.section	.nv.constant0.triton_poi_fused_add_mean_mul_pow_rsqrt_0,"a",@progbits
	.sectionflags	@""
	.align	4
.nv.constant0.triton_poi_fused_add_mean_mul_pow_rsqrt_0:
	.zero		556
